//
// Generated by NVIDIA NVVM Compiler
//
// Compiler Build ID: CL-36424714
// Cuda compilation tools, release 13.0, V13.0.88
// Based on NVVM 20.0.0
//

.version 9.0
.target sm_100
.address_size 64

	// .globl	_Z9ATAkernelPdS_
// _ZZ9ATAkernelPdS_E4AT_t has been demoted
// _ZZ9ATAkernelPdS_E3A_t has been demoted

.visible .entry _Z9ATAkernelPdS_(
	.param .u64 .ptr .align 1 _Z9ATAkernelPdS__param_0,
	.param .u64 .ptr .align 1 _Z9ATAkernelPdS__param_1
)
{
	.reg .pred 	%p<7>;
	.reg .b16 	%rs<3>;
	.reg .b32 	%r<17>;
	.reg .b64 	%rd<56>;
	.reg .b64 	%fd<166>;
	// demoted variable
	.shared .align 8 .b8 _ZZ9ATAkernelPdS_E4AT_t[2048];
	// demoted variable
	.shared .align 8 .b8 _ZZ9ATAkernelPdS_E3A_t[2048];
	ld.param.u64 	%rd25, [_Z9ATAkernelPdS__param_0];
	ld.param.u64 	%rd24, [_Z9ATAkernelPdS__param_1];
	cvta.to.global.u64 	%rd1, %rd25;
	mov.u32 	%r1, %ctaid.x;
	mov.u32 	%r2, %ctaid.y;
	setp.lt.u32 	%p1, %r1, %r2;
	@%p1 bra 	$L__BB0_8;
	mov.u32 	%r3, %ntid.y;
	mov.u32 	%r4, %tid.y;
	mad.lo.s32 	%r11, %r2, %r3, %r4;
	cvt.u64.u32 	%rd2, %r11;
	mov.u32 	%r5, %ntid.x;
	mov.u32 	%r6, %tid.x;
	mad.lo.s32 	%r12, %r1, %r5, %r6;
	cvt.u64.u32 	%rd3, %r12;
	cvt.u16.u32 	%rs2, %r5;
	div.u16 	%rs1, 512, %rs2;
	cvt.u64.u16 	%rd4, %rs1;
	setp.gt.u32 	%p2, %r5, 512;
	mov.f64 	%fd163, 0d0000000000000000;
	@%p2 bra 	$L__BB0_7;
	cvt.u64.u32 	%rd5, %r5;
	cvt.u64.u32 	%rd6, %r6;
	shl.b32 	%r13, %r4, 7;
	mov.u32 	%r14, _ZZ9ATAkernelPdS_E4AT_t;
	add.s32 	%r7, %r14, %r13;
	shl.b32 	%r15, %r6, 3;
	add.s32 	%r8, %r7, %r15;
	cvt.u64.u32 	%rd7, %r3;
	cvt.u64.u32 	%rd8, %r4;
	mov.u32 	%r16, _ZZ9ATAkernelPdS_E3A_t;
	add.s32 	%r10, %r16, %r15;
	add.s32 	%r9, %r10, %r13;
	setp.eq.s16 	%p3, %rs1, 1;
	mov.f64 	%fd163, 0d0000000000000000;
	mov.b64 	%rd55, 0;
	@%p3 bra 	$L__BB0_5;
	and.b64  	%rd55, %rd4, 1022;
	add.s64 	%rd27, %rd8, %rd7;
	shl.b64 	%rd10, %rd27, 12;
	shl.b64 	%rd28, %rd3, 3;
	add.s64 	%rd53, %rd1, %rd28;
	shl.b64 	%rd12, %rd7, 13;
	shl.b64 	%rd13, %rd8, 12;
	add.s64 	%rd29, %rd6, %rd5;
	shl.b64 	%rd14, %rd29, 12;
	shl.b64 	%rd30, %rd2, 3;
	add.s64 	%rd52, %rd1, %rd30;
	shl.b64 	%rd16, %rd5, 13;
	mov.f64 	%fd163, 0d0000000000000000;
	mov.u64 	%rd54, %rd55;
$L__BB0_4:
	shl.b64 	%rd31, %rd6, 12;
	add.s64 	%rd32, %rd52, %rd31;
	ld.global.f64 	%fd11, [%rd32];
	st.shared.f64 	[%r8], %fd11;
	add.s64 	%rd33, %rd53, %rd13;
	ld.global.f64 	%fd12, [%rd33];
	st.shared.f64 	[%r9], %fd12;
	bar.sync 	0;
	ld.shared.f64 	%fd13, [%r7];
	ld.shared.f64 	%fd14, [%r10];
	ld.shared.f64 	%fd15, [%r7+8];
	ld.shared.f64 	%fd16, [%r10+128];
	mul.f64 	%fd17, %fd15, %fd16;
	fma.rn.f64 	%fd18, %fd13, %fd14, %fd17;
	ld.shared.f64 	%fd19, [%r7+16];
	ld.shared.f64 	%fd20, [%r10+256];
	fma.rn.f64 	%fd21, %fd19, %fd20, %fd18;
	ld.shared.f64 	%fd22, [%r7+24];
	ld.shared.f64 	%fd23, [%r10+384];
	fma.rn.f64 	%fd24, %fd22, %fd23, %fd21;
	ld.shared.f64 	%fd25, [%r7+32];
	ld.shared.f64 	%fd26, [%r10+512];
	fma.rn.f64 	%fd27, %fd25, %fd26, %fd24;
	ld.shared.f64 	%fd28, [%r7+40];
	ld.shared.f64 	%fd29, [%r10+640];
	fma.rn.f64 	%fd30, %fd28, %fd29, %fd27;
	ld.shared.f64 	%fd31, [%r7+48];
	ld.shared.f64 	%fd32, [%r10+768];
	fma.rn.f64 	%fd33, %fd31, %fd32, %fd30;
	ld.shared.f64 	%fd34, [%r7+56];
	ld.shared.f64 	%fd35, [%r10+896];
	fma.rn.f64 	%fd36, %fd34, %fd35, %fd33;
	ld.shared.f64 	%fd37, [%r7+64];
	ld.shared.f64 	%fd38, [%r10+1024];
	fma.rn.f64 	%fd39, %fd37, %fd38, %fd36;
	ld.shared.f64 	%fd40, [%r7+72];
	ld.shared.f64 	%fd41, [%r10+1152];
	fma.rn.f64 	%fd42, %fd40, %fd41, %fd39;
	ld.shared.f64 	%fd43, [%r7+80];
	ld.shared.f64 	%fd44, [%r10+1280];
	fma.rn.f64 	%fd45, %fd43, %fd44, %fd42;
	ld.shared.f64 	%fd46, [%r7+88];
	ld.shared.f64 	%fd47, [%r10+1408];
	fma.rn.f64 	%fd48, %fd46, %fd47, %fd45;
	ld.shared.f64 	%fd49, [%r7+96];
	ld.shared.f64 	%fd50, [%r10+1536];
	fma.rn.f64 	%fd51, %fd49, %fd50, %fd48;
	ld.shared.f64 	%fd52, [%r7+104];
	ld.shared.f64 	%fd53, [%r10+1664];
	fma.rn.f64 	%fd54, %fd52, %fd53, %fd51;
	ld.shared.f64 	%fd55, [%r7+112];
	ld.shared.f64 	%fd56, [%r10+1792];
	fma.rn.f64 	%fd57, %fd55, %fd56, %fd54;
	ld.shared.f64 	%fd58, [%r7+120];
	ld.shared.f64 	%fd59, [%r10+1920];
	fma.rn.f64 	%fd60, %fd58, %fd59, %fd57;
	add.f64 	%fd61, %fd163, %fd60;
	bar.sync 	0;
	add.s64 	%rd34, %rd52, %rd14;
	ld.global.f64 	%fd62, [%rd34];
	st.shared.f64 	[%r8], %fd62;
	add.s64 	%rd35, %rd53, %rd10;
	ld.global.f64 	%fd63, [%rd35];
	st.shared.f64 	[%r9], %fd63;
	bar.sync 	0;
	ld.shared.f64 	%fd64, [%r7];
	ld.shared.f64 	%fd65, [%r10];
	ld.shared.f64 	%fd66, [%r7+8];
	ld.shared.f64 	%fd67, [%r10+128];
	mul.f64 	%fd68, %fd66, %fd67;
	fma.rn.f64 	%fd69, %fd64, %fd65, %fd68;
	ld.shared.f64 	%fd70, [%r7+16];
	ld.shared.f64 	%fd71, [%r10+256];
	fma.rn.f64 	%fd72, %fd70, %fd71, %fd69;
	ld.shared.f64 	%fd73, [%r7+24];
	ld.shared.f64 	%fd74, [%r10+384];
	fma.rn.f64 	%fd75, %fd73, %fd74, %fd72;
	ld.shared.f64 	%fd76, [%r7+32];
	ld.shared.f64 	%fd77, [%r10+512];
	fma.rn.f64 	%fd78, %fd76, %fd77, %fd75;
	ld.shared.f64 	%fd79, [%r7+40];
	ld.shared.f64 	%fd80, [%r10+640];
	fma.rn.f64 	%fd81, %fd79, %fd80, %fd78;
	ld.shared.f64 	%fd82, [%r7+48];
	ld.shared.f64 	%fd83, [%r10+768];
	fma.rn.f64 	%fd84, %fd82, %fd83, %fd81;
	ld.shared.f64 	%fd85, [%r7+56];
	ld.shared.f64 	%fd86, [%r10+896];
	fma.rn.f64 	%fd87, %fd85, %fd86, %fd84;
	ld.shared.f64 	%fd88, [%r7+64];
	ld.shared.f64 	%fd89, [%r10+1024];
	fma.rn.f64 	%fd90, %fd88, %fd89, %fd87;
	ld.shared.f64 	%fd91, [%r7+72];
	ld.shared.f64 	%fd92, [%r10+1152];
	fma.rn.f64 	%fd93, %fd91, %fd92, %fd90;
	ld.shared.f64 	%fd94, [%r7+80];
	ld.shared.f64 	%fd95, [%r10+1280];
	fma.rn.f64 	%fd96, %fd94, %fd95, %fd93;
	ld.shared.f64 	%fd97, [%r7+88];
	ld.shared.f64 	%fd98, [%r10+1408];
	fma.rn.f64 	%fd99, %fd97, %fd98, %fd96;
	ld.shared.f64 	%fd100, [%r7+96];
	ld.shared.f64 	%fd101, [%r10+1536];
	fma.rn.f64 	%fd102, %fd100, %fd101, %fd99;
	ld.shared.f64 	%fd103, [%r7+104];
	ld.shared.f64 	%fd104, [%r10+1664];
	fma.rn.f64 	%fd105, %fd103, %fd104, %fd102;
	ld.shared.f64 	%fd106, [%r7+112];
	ld.shared.f64 	%fd107, [%r10+1792];
	fma.rn.f64 	%fd108, %fd106, %fd107, %fd105;
	ld.shared.f64 	%fd109, [%r7+120];
	ld.shared.f64 	%fd110, [%r10+1920];
	fma.rn.f64 	%fd111, %fd109, %fd110, %fd108;
	add.f64 	%fd163, %fd61, %fd111;
	bar.sync 	0;
	add.s64 	%rd54, %rd54, -2;
	add.s64 	%rd53, %rd53, %rd12;
	add.s64 	%rd52, %rd52, %rd16;
	setp.ne.s64 	%p4, %rd54, 0;
	@%p4 bra 	$L__BB0_4;
$L__BB0_5:
	and.b64  	%rd36, %rd4, 1;
	setp.eq.b64 	%p5, %rd36, 1;
	not.pred 	%p6, %p5;
	@%p6 bra 	$L__BB0_7;
	mad.lo.s64 	%rd37, %rd55, %rd5, %rd6;
	shl.b64 	%rd38, %rd37, 9;
	add.s64 	%rd39, %rd38, %rd2;
	shl.b64 	%rd40, %rd39, 3;
	add.s64 	%rd41, %rd1, %rd40;
	ld.global.f64 	%fd112, [%rd41];
	st.shared.f64 	[%r8], %fd112;
	mad.lo.s64 	%rd42, %rd55, %rd7, %rd8;
	shl.b64 	%rd43, %rd42, 9;
	add.s64 	%rd44, %rd43, %rd3;
	shl.b64 	%rd45, %rd44, 3;
	add.s64 	%rd46, %rd1, %rd45;
	ld.global.f64 	%fd113, [%rd46];
	st.shared.f64 	[%r9], %fd113;
	bar.sync 	0;
	ld.shared.f64 	%fd114, [%r7];
	ld.shared.f64 	%fd115, [%r10];
	ld.shared.f64 	%fd116, [%r7+8];
	ld.shared.f64 	%fd117, [%r10+128];
	mul.f64 	%fd118, %fd116, %fd117;
	fma.rn.f64 	%fd119, %fd114, %fd115, %fd118;
	ld.shared.f64 	%fd120, [%r7+16];
	ld.shared.f64 	%fd121, [%r10+256];
	fma.rn.f64 	%fd122, %fd120, %fd121, %fd119;
	ld.shared.f64 	%fd123, [%r7+24];
	ld.shared.f64 	%fd124, [%r10+384];
	fma.rn.f64 	%fd125, %fd123, %fd124, %fd122;
	ld.shared.f64 	%fd126, [%r7+32];
	ld.shared.f64 	%fd127, [%r10+512];
	fma.rn.f64 	%fd128, %fd126, %fd127, %fd125;
	ld.shared.f64 	%fd129, [%r7+40];
	ld.shared.f64 	%fd130, [%r10+640];
	fma.rn.f64 	%fd131, %fd129, %fd130, %fd128;
	ld.shared.f64 	%fd132, [%r7+48];
	ld.shared.f64 	%fd133, [%r10+768];
	fma.rn.f64 	%fd134, %fd132, %fd133, %fd131;
	ld.shared.f64 	%fd135, [%r7+56];
	ld.shared.f64 	%fd136, [%r10+896];
	fma.rn.f64 	%fd137, %fd135, %fd136, %fd134;
	ld.shared.f64 	%fd138, [%r7+64];
	ld.shared.f64 	%fd139, [%r10+1024];
	fma.rn.f64 	%fd140, %fd138, %fd139, %fd137;
	ld.shared.f64 	%fd141, [%r7+72];
	ld.shared.f64 	%fd142, [%r10+1152];
	fma.rn.f64 	%fd143, %fd141, %fd142, %fd140;
	ld.shared.f64 	%fd144, [%r7+80];
	ld.shared.f64 	%fd145, [%r10+1280];
	fma.rn.f64 	%fd146, %fd144, %fd145, %fd143;
	ld.shared.f64 	%fd147, [%r7+88];
	ld.shared.f64 	%fd148, [%r10+1408];
	fma.rn.f64 	%fd149, %fd147, %fd148, %fd146;
	ld.shared.f64 	%fd150, [%r7+96];
	ld.shared.f64 	%fd151, [%r10+1536];
	fma.rn.f64 	%fd152, %fd150, %fd151, %fd149;
	ld.shared.f64 	%fd153, [%r7+104];
	ld.shared.f64 	%fd154, [%r10+1664];
	fma.rn.f64 	%fd155, %fd153, %fd154, %fd152;
	ld.shared.f64 	%fd156, [%r7+112];
	ld.shared.f64 	%fd157, [%r10+1792];
	fma.rn.f64 	%fd158, %fd156, %fd157, %fd155;
	ld.shared.f64 	%fd159, [%r7+120];
	ld.shared.f64 	%fd160, [%r10+1920];
	fma.rn.f64 	%fd161, %fd159, %fd160, %fd158;
	add.f64 	%fd163, %fd163, %fd161;
	bar.sync 	0;
$L__BB0_7:
	shl.b64 	%rd47, %rd2, 9;
	add.s64 	%rd48, %rd47, %rd3;
	cvta.to.global.u64 	%rd49, %rd24;
	shl.b64 	%rd50, %rd48, 3;
	add.s64 	%rd51, %rd49, %rd50;
	st.global.f64 	[%rd51], %fd163;
$L__BB0_8:
	ret;

}
	// .globl	_Z20gpu_matrix_transposePd
.visible .entry _Z20gpu_matrix_transposePd(
	.param .u64 .ptr .align 1 _Z20gpu_matrix_transposePd_param_0
)
{
	.reg .pred 	%p<2>;
	.reg .b32 	%r<9>;
	.reg .b64 	%rd<13>;
	.reg .b64 	%fd<2>;

	ld.param.u64 	%rd1, [_Z20gpu_matrix_transposePd_param_0];
	mov.u32 	%r1, %ctaid.x;
	mov.u32 	%r2, %ctaid.y;
	setp.ge.u32 	%p1, %r1, %r2;
	@%p1 bra 	$L__BB1_2;
	cvta.to.global.u64 	%rd2, %rd1;
	mov.u32 	%r3, %ntid.y;
	mov.u32 	%r4, %tid.y;
	mad.lo.s32 	%r5, %r2, %r3, %r4;
	cvt.u64.u32 	%rd3, %r5;
	mov.u32 	%r6, %ntid.x;
	mov.u32 	%r7, %tid.x;
	mad.lo.s32 	%r8, %r1, %r6, %r7;
	cvt.u64.u32 	%rd4, %r8;
	mul.wide.u32 	%rd5, %r8, 512;
	add.s64 	%rd6, %rd5, %rd3;
	shl.b64 	%rd7, %rd6, 3;
	add.s64 	%rd8, %rd2, %rd7;
	ld.global.f64 	%fd1, [%rd8];
	mul.wide.u32 	%rd9, %r5, 512;
	add.s64 	%rd10, %rd9, %rd4;
	shl.b64 	%rd11, %rd10, 3;
	add.s64 	%rd12, %rd2, %rd11;
	st.global.f64 	[%rd12], %fd1;
$L__BB1_2:
	ret;

}


// ===== COMPILED SASS (sm_100) =====

	.target	sm_100

	.elftype	@"ET_EXEC"


//--------------------- .note.nv.tkinfo           --------------------------
	.section	.note.nv.tkinfo,"",@"SHT_NOTE"
	.sectionflags	@"SHF_NOTE_NV_TKINFO"
	.tkinfo
        /*0018*/ 	.word	0x00000002
        /*0030*/ 	.string	""
        /*0030*/ 	.string	"ptxas"
        /*0030*/ 	.string	"Cuda compilation tools, release 13.0, V13.0.88"
        /*0030*/ 	.string	"Build cuda_13.0.r13.0/compiler.36424714_0"
        /*0030*/ 	.string	"-arch sm_100 -m 64 "



//--------------------- .note.nv.cuinfo           --------------------------
	.section	.note.nv.cuinfo,"",@"SHT_NOTE"
	.sectionflags	@"SHF_NOTE_NV_CUINFO"
        /*0018*/ 	.short	0x0002
        /*001a*/ 	.short	0x0064
        /*001c*/ 	.short	0x0082
	.zero		2


//--------------------- .nv.info                  --------------------------
	.section	.nv.info,"",@"SHT_CUDA_INFO"
	.align	4


	//----- nvinfo : EIATTR_REGCOUNT
	.align		4
        /*0000*/ 	.byte	0x04, 0x2f
        /*0002*/ 	.short	(.L_1 - .L_0)
	.align		4
.L_0:
        /*0004*/ 	.word	index@(_Z9ATAkernelPdS_)
        /*0008*/ 	.word	0x00000020


	//----- nvinfo : EIATTR_FRAME_SIZE
	.align		4
.L_1:
        /*000c*/ 	.byte	0x04, 0x11
        /*000e*/ 	.short	(.L_3 - .L_2)
	.align		4
.L_2:
        /*0010*/ 	.word	index@($__internal_0_$__cuda_sm20_div_u16)
        /*0014*/ 	.word	0x00000000


	//----- nvinfo : EIATTR_FRAME_SIZE
	.align		4
.L_3:
        /*0018*/ 	.byte	0x04, 0x11
        /*001a*/ 	.short	(.L_5 - .L_4)
	.align		4
.L_4:
        /*001c*/ 	.word	index@(_Z9ATAkernelPdS_)
        /*0020*/ 	.word	0x00000000


	//----- nvinfo : EIATTR_REGCOUNT
	.align		4
.L_5:
        /*0024*/ 	.byte	0x04, 0x2f
        /*0026*/ 	.short	(.L_7 - .L_6)
	.align		4
.L_6:
        /*0028*/ 	.word	index@(_Z20gpu_matrix_transposePd)
        /*002c*/ 	.word	0x0000000c


	//----- nvinfo : EIATTR_FRAME_SIZE
	.align		4
.L_7:
        /*0030*/ 	.byte	0x04, 0x11
        /*0032*/ 	.short	(.L_9 - .L_8)
	.align		4
.L_8:
        /*0034*/ 	.word	index@(_Z20gpu_matrix_transposePd)
        /*0038*/ 	.word	0x00000000


	//----- nvinfo : EIATTR_MIN_STACK_SIZE
	.align		4
.L_9:
        /*003c*/ 	.byte	0x04, 0x12
        /*003e*/ 	.short	(.L_11 - .L_10)
	.align		4
.L_10:
        /*0040*/ 	.word	index@(_Z20gpu_matrix_transposePd)
        /*0044*/ 	.word	0x00000000


	//----- nvinfo : EIATTR_MIN_STACK_SIZE
	.align		4
.L_11:
        /*0048*/ 	.byte	0x04, 0x12
        /*004a*/ 	.short	(.L_13 - .L_12)
	.align		4
.L_12:
        /*004c*/ 	.word	index@(_Z9ATAkernelPdS_)
        /*0050*/ 	.word	0x00000000
.L_13:


//--------------------- .nv.compat                --------------------------
	.section	.nv.compat,"",@"SHT_CUDA_COMPAT_INFO"
	.align	4
        /*0000*/ 	.byte	0x02, 0x09, 0x00, 0x00, 0x02, 0x02, 0x01, 0x00, 0x02, 0x05, 0x05, 0x00, 0x03, 0x07, 0x01, 0x01
        /*0010*/ 	.byte	0x02, 0x03, 0x00, 0x00, 0x02, 0x06, 0x01, 0x00, 0x04, 0x0b, 0x08, 0x00, 0x01, 0x00, 0x00, 0x00
        /*0020*/ 	.byte	0x00, 0x00, 0x00, 0x00


//--------------------- .nv.info._Z20gpu_matrix_transposePd --------------------------
	.section	.nv.info._Z20gpu_matrix_transposePd,"",@"SHT_CUDA_INFO"
	.sectionflags	@""
	.align	4


	//----- nvinfo : EIATTR_CUDA_API_VERSION
	.align		4
        /*0000*/ 	.byte	0x04, 0x37
        /*0002*/ 	.short	(.L_15 - .L_14)
.L_14:
        /*0004*/ 	.word	0x00000082


	//----- nvinfo : EIATTR_KPARAM_INFO
	.align		4
.L_15:
        /*0008*/ 	.byte	0x04, 0x17
        /*000a*/ 	.short	(.L_17 - .L_16)
.L_16:
        /*000c*/ 	.word	0x00000000
        /*0010*/ 	.short	0x0000
        /*0012*/ 	.short	0x0000
        /*0014*/ 	.byte	0x00, 0xf5, 0x21, 0x00


	//----- nvinfo : EIATTR_SPARSE_MMA_MASK
	.align		4
.L_17:
        /*0018*/ 	.byte	0x03, 0x50
        /*001a*/ 	.short	0x0000


	//----- nvinfo : EIATTR_MAXREG_COUNT
	.align		4
        /*001c*/ 	.byte	0x03, 0x1b
        /*001e*/ 	.short	0x00ff


	//----- nvinfo : EIATTR_MERCURY_ISA_VERSION
	.align		4
        /*0020*/ 	.byte	0x03, 0x5f
        /*0022*/ 	.short	0x0101


	//----- nvinfo : EIATTR_VRC_CTA_INIT_COUNT
	.align		4
        /*0024*/ 	.byte	0x02, 0x4a
	.zero		1
	.zero		1


	//----- nvinfo : EIATTR_EXIT_INSTR_OFFSETS
	.align		4
        /*0028*/ 	.byte	0x04, 0x1c
        /*002a*/ 	.short	(.L_19 - .L_18)


	//   ....[0]....
.L_18:
        /*002c*/ 	.word	0x00000040


	//   ....[1]....
        /*0030*/ 	.word	0x00000170


	//----- nvinfo : EIATTR_CBANK_PARAM_SIZE
	.align		4
.L_19:
        /*0034*/ 	.byte	0x03, 0x19
        /*0036*/ 	.short	0x0008


	//----- nvinfo : EIATTR_PARAM_CBANK
	.align		4
        /*0038*/ 	.byte	0x04, 0x0a
        /*003a*/ 	.short	(.L_21 - .L_20)
	.align		4
.L_20:
        /*003c*/ 	.word	index@(.nv.constant0._Z20gpu_matrix_transposePd)
        /*0040*/ 	.short	0x0380
        /*0042*/ 	.short	0x0008


	//----- nvinfo : EIATTR_SW_WAR
	.align		4
.L_21:
        /*0044*/ 	.byte	0x04, 0x36
        /*0046*/ 	.short	(.L_23 - .L_22)
.L_22:
        /*0048*/ 	.word	0x00000008
.L_23:


//--------------------- .nv.info._Z9ATAkernelPdS_ --------------------------
	.section	.nv.info._Z9ATAkernelPdS_,"",@"SHT_CUDA_INFO"
	.sectionflags	@""
	.align	4


	//----- nvinfo : EIATTR_CUDA_API_VERSION
	.align		4
        /*0000*/ 	.byte	0x04, 0x37
        /*0002*/ 	.short	(.L_25 - .L_24)
.L_24:
        /*0004*/ 	.word	0x00000082


	//----- nvinfo : EIATTR_KPARAM_INFO
	.align		4
.L_25:
        /*0008*/ 	.byte	0x04, 0x17
        /*000a*/ 	.short	(.L_27 - .L_26)
.L_26:
        /*000c*/ 	.word	0x00000000
        /*0010*/ 	.short	0x0001
        /*0012*/ 	.short	0x0008
        /*0014*/ 	.byte	0x00, 0xf5, 0x21, 0x00


	//----- nvinfo : EIATTR_KPARAM_INFO
	.align		4
.L_27:
        /*0018*/ 	.byte	0x04, 0x17
        /*001a*/ 	.short	(.L_29 - .L_28)
.L_28:
        /*001c*/ 	.word	0x00000000
        /*0020*/ 	.short	0x0000
        /*0022*/ 	.short	0x0000
        /*0024*/ 	.byte	0x00, 0xf5, 0x21, 0x00


	//----- nvinfo : EIATTR_SPARSE_MMA_MASK
	.align		4
.L_29:
        /*0028*/ 	.byte	0x03, 0x50
        /*002a*/ 	.short	0x0000


	//----- nvinfo : EIATTR_MAXREG_COUNT
	.align		4
        /*002c*/ 	.byte	0x03, 0x1b
        /*002e*/ 	.short	0x00ff


	//----- nvinfo : EIATTR_NUM_BARRIERS
	.align		4
        /*0030*/ 	.byte	0x02, 0x4c
        /*0032*/ 	.byte	0x01
	.zero		1


	//----- nvinfo : EIATTR_MERCURY_ISA_VERSION
	.align		4
        /*0034*/ 	.byte	0x03, 0x5f
        /*0036*/ 	.short	0x0101


	//----- nvinfo : EIATTR_VRC_CTA_INIT_COUNT
	.align		4
        /*0038*/ 	.byte	0x02, 0x4a
	.zero		1
	.zero		1


	//----- nvinfo : EIATTR_EXIT_INSTR_OFFSETS
	.align		4
        /*003c*/ 	.byte	0x04, 0x1c
        /*003e*/ 	.short	(.L_31 - .L_30)


	//   ....[0]....
.L_30:
        /*0040*/ 	.word	0x00000040


	//   ....[1]....
        /*0044*/ 	.word	0x00000f30


	//----- nvinfo : EIATTR_CRS_STACK_SIZE
	.align		4
.L_31:
        /*0048*/ 	.byte	0x04, 0x1e
        /*004a*/ 	.short	(.L_33 - .L_32)
.L_32:
        /*004c*/ 	.word	0x00000000


	//----- nvinfo : EIATTR_CBANK_PARAM_SIZE
	.align		4
.L_33:
        /*0050*/ 	.byte	0x03, 0x19
        /*0052*/ 	.short	0x0010


	//----- nvinfo : EIATTR_PARAM_CBANK
	.align		4
        /*0054*/ 	.byte	0x04, 0x0a
        /*0056*/ 	.short	(.L_35 - .L_34)
	.align		4
.L_34:
        /*0058*/ 	.word	index@(.nv.constant0._Z9ATAkernelPdS_)
        /*005c*/ 	.short	0x0380
        /*005e*/ 	.short	0x0010


	//----- nvinfo : EIATTR_SW_WAR
	.align		4
.L_35:
        /*0060*/ 	.byte	0x04, 0x36
        /*0062*/ 	.short	(.L_37 - .L_36)
.L_36:
        /*0064*/ 	.word	0x00000008
.L_37:


//--------------------- .nv.callgraph             --------------------------
	.section	.nv.callgraph,"",@"SHT_CUDA_CALLGRAPH"
	.align	4
	.sectionentsize	8
	.align		4
        /*0000*/ 	.word	0x00000000
	.align		4
        /*0004*/ 	.word	0xffffffff
	.align		4
        /*0008*/ 	.word	0x00000000
	.align		4
        /*000c*/ 	.word	0xfffffffe
	.align		4
        /*0010*/ 	.word	0x00000000
	.align		4
        /*0014*/ 	.word	0xfffffffd
	.align		4
        /*0018*/ 	.word	0x00000000
	.align		4
        /*001c*/ 	.word	0xfffffffc


//--------------------- .text._Z20gpu_matrix_transposePd --------------------------
	.section	.text._Z20gpu_matrix_transposePd,"ax",@progbits
	.align	128
        .global         _Z20gpu_matrix_transposePd
        .type           _Z20gpu_matrix_transposePd,@function
        .size           _Z20gpu_matrix_transposePd,(.L_x_6 - _Z20gpu_matrix_transposePd)
        .other          _Z20gpu_matrix_transposePd,@"STO_CUDA_ENTRY STV_DEFAULT"
_Z20gpu_matrix_transposePd:
.text._Z20gpu_matrix_transposePd:
[----:B------:R-:W-:Y:S01]  /*0000*/  LDC R1, c[0x0][0x37c] ;  /* 0x0000df00ff017b82 */ /* 0x000fe20000000800 */
[----:B------:R-:W0:Y:S07]  /*0010*/  S2R R2, SR_CTAID.Y ;  /* 0x0000000000027919 */ /* 0x000e2e0000002600 */
[----:B------:R-:W0:Y:S02]  /*0020*/  S2UR UR4, SR_CTAID.X ;  /* 0x00000000000479c3 */ /* 0x000e240000002500 */
[----:B0-----:R-:W-:-:S13]  /*0030*/  ISETP.LE.U32.AND P0, PT, R2, UR4, PT ;  /* 0x0000000402007c0c */ /* 0x001fda000bf03070 */
[----:B------:R-:W-:Y:S05]  /*0040*/  @P0 EXIT ;  /* 0x000000000000094d */ /* 0x000fea0003800000 */
[----:B------:R-:W0:Y:S01]  /*0050*/  S2R R3, SR_TID.Y ;  /* 0x0000000000037919 */ /* 0x000e220000002200 */
[----:B------:R-:W0:Y:S01]  /*0060*/  LDCU UR5, c[0x0][0x364] ;  /* 0x00006c80ff0577ac */ /* 0x000e220008000800 */
[----:B------:R-:W1:Y:S01]  /*0070*/  LDC R4, c[0x0][0x360] ;  /* 0x0000d800ff047b82 */ /* 0x000e620000000800 */
[----:B------:R-:W1:Y:S01]  /*0080*/  S2R R5, SR_TID.X ;  /* 0x0000000000057919 */ /* 0x000e620000002100 */
[----:B------:R-:W2:Y:S01]  /*0090*/  LDCU.64 UR6, c[0x0][0x380] ;  /* 0x00007000ff0677ac */ /* 0x000ea20008000a00 */
[----:B0-----:R-:W-:Y:S02]  /*00a0*/  IMAD R2, R2, UR5, R3 ;  /* 0x0000000502027c24 */ /* 0x001fe4000f8e0203 */
[----:B------:R-:W-:Y:S02]  /*00b0*/  IMAD.MOV.U32 R3, RZ, RZ, RZ ;  /* 0x000000ffff037224 */ /* 0x000fe400078e00ff */
[----:B-1----:R-:W-:Y:S01]  /*00c0*/  IMAD R4, R4, UR4, R5 ;  /* 0x0000000404047c24 */ /* 0x002fe2000f8e0205 */
[----:B------:R-:W0:Y:S03]  /*00d0*/  LDCU.64 UR4, c[0x0][0x358] ;  /* 0x00006b00ff0477ac */ /* 0x000e260008000a00 */
[----:B------:R-:W-:-:S03]  /*00e0*/  IMAD.WIDE.U32 R8, R4, 0x200, R2 ;  /* 0x0000020004087825 */ /* 0x000fc600078e0002 */
[----:B--2---:R-:W-:-:S04]  /*00f0*/  LEA R6, P0, R8, UR6, 0x3 ;  /* 0x0000000608067c11 */ /* 0x004fc8000f8018ff */
[----:B------:R-:W-:-:S06]  /*0100*/  LEA.HI.X R7, R8, UR7, R9, 0x3, P0 ;  /* 0x0000000708077c11 */ /* 0x000fcc00080f1c09 */
[----:B0-----:R-:W2:Y:S01]  /*0110*/  LDG.E.64 R6, desc[UR4][R6.64] ;  /* 0x0000000406067981 */ /* 0x001ea2000c1e1b00 */
[----:B------:R-:W-:-:S03]  /*0120*/  HFMA2 R5, -RZ, RZ, 0, 0 ;  /* 0x00000000ff057431 */ /* 0x000fc600000001ff */
[----:B------:R-:W-:-:S03]  /*0130*/  IMAD.WIDE.U32 R2, R2, 0x200, R4 ;  /* 0x0000020002027825 */ /* 0x000fc600078e0004 */
[----:B------:R-:W-:-:S04]  /*0140*/  LEA R4, P0, R2, UR6, 0x3 ;  /* 0x0000000602047c11 */ /* 0x000fc8000f8018ff */
[----:B------:R-:W-:-:S05]  /*0150*/  LEA.HI.X R5, R2, UR7, R3, 0x3, P0 ;  /* 0x0000000702057c11 */ /* 0x000fca00080f1c03 */
[----:B--2---:R-:W-:Y:S01]  /*0160*/  STG.E.64 desc[UR4][R4.64], R6 ;  /* 0x0000000604007986 */ /* 0x004fe2000c101b04 */
[----:B------:R-:W-:Y:S05]  /*0170*/  EXIT ;  /* 0x000000000000794d */ /* 0x000fea0003800000 */
.L_x_0:
[----:B------:R-:W-:-:S00]  /*0180*/  BRA `(.L_x_0) ;  /* 0xfffffffc00fc7947 */ /* 0x000fc0000383ffff */
[----:B------:R-:W-:-:S00]  /*0190*/  NOP ;  /* 0x0000000000007918 */ /* 0x000fc00000000000 */
        /* <DEDUP_REMOVED lines=14> */
.L_x_6:


//--------------------- .text._Z9ATAkernelPdS_    --------------------------
	.section	.text._Z9ATAkernelPdS_,"ax",@progbits
	.align	128
        .global         _Z9ATAkernelPdS_
        .type           _Z9ATAkernelPdS_,@function
        .size           _Z9ATAkernelPdS_,(.L_x_5 - _Z9ATAkernelPdS_)
        .other          _Z9ATAkernelPdS_,@"STO_CUDA_ENTRY STV_DEFAULT"
_Z9ATAkernelPdS_:
.text._Z9ATAkernelPdS_:
[----:B------:R-:W-:Y:S01]  /*0000*/  LDC R1, c[0x0][0x37c] ;  /* 0x0000df00ff017b82 */ /* 0x000fe20000000800 */
[----:B------:R-:W0:Y:S07]  /*0010*/  S2R R17, SR_CTAID.Y ;  /* 0x0000000000117919 */ /* 0x000e2e0000002600 */
[----:B------:R-:W0:Y:S02]  /*0020*/  S2UR UR4, SR_CTAID.X ;  /* 0x00000000000479c3 */ /* 0x000e240000002500 */
[----:B0-----:R-:W-:-:S13]  /*0030*/  ISETP.LE.U32.AND P0, PT, R17, UR4, PT ;  /* 0x0000000411007c0c */ /* 0x001fda000bf03070 */
[----:B------:R-:W-:Y:S05]  /*0040*/  @!P0 EXIT ;  /* 0x000000000000894d */ /* 0x000fea0003800000 */
[----:B------:R-:W0:Y:S01]  /*0050*/  S2R R14, SR_TID.Y ;  /* 0x00000000000e7919 */ /* 0x000e220000002200 */
[----:B------:R-:W0:Y:S01]  /*0060*/  LDCU UR12, c[0x0][0x364] ;  /* 0x00006c80ff0c77ac */ /* 0x000e220008000800 */
[----:B------:R-:W-:Y:S01]  /*0070*/  MOV R6, 0x100 ;  /* 0x0000010000067802 */ /* 0x000fe20000000f00 */
[----:B------:R-:W1:Y:S01]  /*0080*/  S2R R22, SR_TID.X ;  /* 0x0000000000167919 */ /* 0x000e620000002100 */
[----:B------:R-:W2:Y:S01]  /*0090*/  LDCU UR13, c[0x0][0x360] ;  /* 0x00006c00ff0d77ac */ /* 0x000ea20008000800 */
[----:B------:R-:W1:Y:S01]  /*00a0*/  S2R R3, SR_CTAID.X ;  /* 0x0000000000037919 */ /* 0x000e620000002500 */
[----:B------:R-:W3:Y:S01]  /*00b0*/  LDCU.64 UR10, c[0x0][0x358] ;  /* 0x00006b00ff0a77ac */ /* 0x000ee20008000a00 */
[----:B--2---:R-:W-:Y:S01]  /*00c0*/  ULOP3.LUT UR5, UR13, 0xffff, URZ, 0xc0, !UPT ;  /* 0x0000ffff0d057892 */ /* 0x004fe2000f8ec0ff */
[----:B0-----:R-:W-:Y:S02]  /*00d0*/  IMAD R17, R17, UR12, R14 ;  /* 0x0000000c11117c24 */ /* 0x001fe4000f8e020e */
[----:B-1-3--:R-:W-:-:S09]  /*00e0*/  IMAD R0, R3, UR13, R22 ;  /* 0x0000000d03007c24 */ /* 0x00afd2000f8e0216 */
[----:B------:R-:W-:Y:S05]  /*00f0*/  CALL.REL.NOINC `($__internal_0_$__cuda_sm20_div_u16) ;  /* 0x0000000c00907944 */ /* 0x000fea0003c00000 */
[----:B------:R-:W-:Y:S01]  /*0100*/  UISETP.GT.U32.AND UP0, UPT, UR13, 0x200, UPT ;  /* 0x000002000d00788c */ /* 0x000fe2000bf04070 */
[----:B------:R-:W-:-:S08]  /*0110*/  CS2R R20, SRZ ;  /* 0x0000000000147805 */ /* 0x000fd0000001ff00 */
[----:B------:R-:W-:Y:S05]  /*0120*/  BRA.U UP0, `(.L_x_1) ;  /* 0x0000000d00687547 */ /* 0x000fea000b800000 */
[----:B------:R-:W0:Y:S01]  /*0130*/  S2UR UR6, SR_CgaCtaId ;  /* 0x00000000000679c3 */ /* 0x000e220000008800 */
[----:B------:R-:W-:Y:S01]  /*0140*/  UMOV UR4, 0x400 ;  /* 0x0000040000047882 */ /* 0x000fe20000000000 */
[----:B------:R-:W-:Y:S01]  /*0150*/  UPRMT UR7, UR8, 0x9910, URZ ;  /* 0x0000991008077896 */ /* 0x000fe200080000ff */
[----:B------:R-:W-:Y:S01]  /*0160*/  CS2R R20, SRZ ;  /* 0x0000000000147805 */ /* 0x000fe2000001ff00 */
[----:B------:R-:W-:Y:S02]  /*0170*/  UIADD3 UR5, UPT, UPT, UR4, 0x800, URZ ;  /* 0x0000080004057890 */ /* 0x000fe4000fffe0ff */
[----:B------:R-:W-:Y:S02]  /*0180*/  UISETP.NE.AND UP1, UPT, UR7, 0x1, UPT ;  /* 0x000000010700788c */ /* 0x000fe4000bf25270 */
[----:B------:R-:W-:-:S04]  /*0190*/  ULOP3.LUT UR9, UR8, 0xffff, URZ, 0xc0, !UPT ;  /* 0x0000ffff08097892 */ /* 0x000fc8000f8ec0ff */
[----:B------:R-:W-:-:S04]  /*01a0*/  ULOP3.LUT UR14, UR9, 0x1, URZ, 0xc0, !UPT ;  /* 0x00000001090e7892 */ /* 0x000fc8000f8ec0ff */
[----:B------:R-:W-:-:S04]  /*01b0*/  UISETP.NE.U32.AND UP0, UPT, UR14, 0x1, UPT ;  /* 0x000000010e00788c */ /* 0x000fc8000bf05070 */
[----:B------:R-:W-:Y:S02]  /*01c0*/  UISETP.NE.U32.AND.EX UP0, UPT, URZ, URZ, UPT, UP0 ;  /* 0x000000ffff00728c */ /* 0x000fe4000bf05100 */
[----:B0-----:R-:W-:Y:S02]  /*01d0*/  ULEA UR4, UR6, UR4, 0x18 ;  /* 0x0000000406047291 */ /* 0x001fe4000f8ec0ff */
[----:B------:R-:W-:-:S04]  /*01e0*/  ULEA UR5, UR6, UR5, 0x18 ;  /* 0x0000000506057291 */ /* 0x000fc8000f8ec0ff */
[----:B------:R-:W-:Y:S02]  /*01f0*/  LEA R3, R14, UR4, 0x7 ;  /* 0x000000040e037c11 */ /* 0x000fe4000f8e38ff */
[C---:B------:R-:W-:Y:S01]  /*0200*/  LEA R2, R22.reuse, UR5, 0x3 ;  /* 0x0000000516027c11 */ /* 0x040fe2000f8e18ff */
[----:B------:R-:W-:Y:S02]  /*0210*/  UMOV UR5, URZ ;  /* 0x000000ff00057c82 */ /* 0x000fe40008000000 */
[----:B------:R-:W-:Y:S02]  /*0220*/  IMAD R18, R22, 0x8, R3 ;  /* 0x0000000816127824 */ /* 0x000fe400078e0203 */
[----:B------:R-:W-:Y:S01]  /*0230*/  IMAD R16, R14, 0x80, R2 ;  /* 0x000000800e107824 */ /* 0x000fe200078e0202 */
[----:B------:R-:W-:Y:S06]  /*0240*/  BRA.U !UP1, `(.L_x_2) ;  /* 0x0000000909107547 */ /* 0x000fec000b800000 */
[----:B------:R-:W0:Y:S01]  /*0250*/  LDCU.64 UR6, c[0x0][0x380] ;  /* 0x00007000ff0677ac */ /* 0x000e220008000a00 */
[----:B------:R-:W-:Y:S02]  /*0260*/  IADD3 R4, P0, PT, R14, UR12, RZ ;  /* 0x0000000c0e047c10 */ /* 0x000fe4000ff1e0ff */
[----:B------:R-:W-:Y:S02]  /*0270*/  CS2R R20, SRZ ;  /* 0x0000000000147805 */ /* 0x000fe4000001ff00 */
[----:B------:R-:W-:Y:S01]  /*0280*/  IADD3 R5, P1, PT, R22, UR13, RZ ;  /* 0x0000000d16057c10 */ /* 0x000fe2000ff3e0ff */
[----:B------:R-:W-:Y:S01]  /*0290*/  ULOP3.LUT UR5, UR9, 0x3fe, URZ, 0xc0, !UPT ;  /* 0x000003fe09057892 */ /* 0x000fe2000f8ec0ff */
[----:B------:R-:W-:Y:S01]  /*02a0*/  IMAD.X R7, RZ, RZ, RZ, P0 ;  /* 0x000000ffff077224 */ /* 0x000fe200000e06ff */
[----:B------:R-:W-:Y:S02]  /*02b0*/  UMOV UR4, URZ ;  /* 0x000000ff00047c82 */ /* 0x000fe40008000000 */
[----:B------:R-:W-:-:S02]  /*02c0*/  IMAD.X R8, RZ, RZ, RZ, P1 ;  /* 0x000000ffff087224 */ /* 0x000fc400008e06ff */
[----:B------:R-:W-:-:S03]  /*02d0*/  SHF.L.U64.HI R4, R4, 0xc, R7 ;  /* 0x0000000c04047819 */ /* 0x000fc60000010207 */
[----:B------:R-:W-:Y:S02]  /*02e0*/  SHF.L.U64.HI R5, R5, 0xc, R8 ;  /* 0x0000000c05057819 */ /* 0x000fe40000010208 */
[C---:B0-----:R-:W-:Y:S02]  /*02f0*/  LEA R6, P0, R0.reuse, UR6, 0x3 ;  /* 0x0000000600067c11 */ /* 0x041fe4000f8018ff */
[C---:B------:R-:W-:Y:S01]  /*0300*/  LEA R13, P1, R17.reuse, UR6, 0x3 ;  /* 0x00000006110d7c11 */ /* 0x040fe2000f8218ff */
[----:B------:R-:W-:Y:S01]  /*0310*/  UMOV UR6, UR5 ;  /* 0x0000000500067c82 */ /* 0x000fe20008000000 */
[----:B------:R-:W-:Y:S02]  /*0320*/  LEA.HI.X R7, R0, UR7, RZ, 0x3, P0 ;  /* 0x0000000700077c11 */ /* 0x000fe400080f1cff */
[----:B------:R-:W-:-:S09]  /*0330*/  LEA.HI.X R12, R17, UR7, RZ, 0x3, P1 ;  /* 0x00000007110c7c11 */ /* 0x000fd200088f1cff */
.L_x_3:
[----:B------:R-:W-:Y:S02]  /*0340*/  LEA R8, P0, R22, R13, 0xc ;  /* 0x0000000d16087211 */ /* 0x000fe400078060ff */
[----:B------:R-:W-:Y:S02]  /*0350*/  LEA R28, P1, R14, R6, 0xc ;  /* 0x000000060e1c7211 */ /* 0x000fe400078260ff */
[----:B------:R-:W-:Y:S02]  /*0360*/  LEA.HI.X R9, R22, R12, RZ, 0xc, P0 ;  /* 0x0000000c16097211 */ /* 0x000fe400000f64ff */
[----:B------:R-:W-:-:S04]  /*0370*/  LEA.HI.X R29, R14, R7, RZ, 0xc, P1 ;  /* 0x000000070e1d7211 */ /* 0x000fc800008f64ff */
[----:B------:R-:W2:Y:S04]  /*0380*/  LDG.E.64 R8, desc[UR10][R8.64] ;  /* 0x0000000a08087981 */ /* 0x000ea8000c1e1b00 */
[----:B------:R-:W3:Y:S04]  /*0390*/  LDG.E.64 R28, desc[UR10][R28.64] ;  /* 0x0000000a1c1c7981 */ /* 0x000ee8000c1e1b00 */
[----:B--2---:R-:W-:Y:S04]  /*03a0*/  STS.64 [R18], R8 ;  /* 0x0000000812007388 */ /* 0x004fe80000000a00 */
[----:B---3--:R-:W-:Y:S01]  /*03b0*/  STS.64 [R16], R28 ;  /* 0x0000001c10007388 */ /* 0x008fe20000000a00 */
[----:B------:R-:W-:Y:S06]  /*03c0*/  BAR.SYNC.DEFER_BLOCKING 0x0 ;  /* 0x0000000000007b1d */ /* 0x000fec0000010000 */
[----:B------:R-:W-:Y:S04]  /*03d0*/  LDS.64 R24, [R2+0x80] ;  /* 0x0000800002187984 */ /* 0x000fe80000000a00 */
[----:B------:R-:W0:Y:S04]  /*03e0*/  LDS.128 R8, [R3] ;  /* 0x0000000003087984 */ /* 0x000e280000000c00 */
[----:B------:R-:W1:Y:S04]  /*03f0*/  LDS.64 R26, [R2] ;  /* 0x00000000021a7984 */ /* 0x000e680000000a00 */
[----:B------:R-:W-:Y:S01]  /*0400*/  LDS.64 R28, [R2+0x180] ;  /* 0x00018000021c7984 */ /* 0x000fe20000000a00 */
[----:B0-----:R-:W-:-:S03]  /*0410*/  DMUL R10, R24, R10 ;  /* 0x0000000a180a7228 */ /* 0x001fc60000000000 */
[----:B------:R-:W-:Y:S05]  /*0420*/  LDS.64 R24, [R2+0x100] ;  /* 0x0001000002187984 */ /* 0x000fea0000000a00 */
[----:B-1----:R-:W-:Y:S02]  /*0430*/  DFMA R26, R8, R26, R10 ;  /* 0x0000001a081a722b */ /* 0x002fe4000000000a */
[----:B------:R-:W0:Y:S06]  /*0440*/  LDS.128 R8, [R3+0x10] ;  /* 0x0000100003087984 */ /* 0x000e2c0000000c00 */
[----:B0-----:R-:W-:Y:S01]  /*0450*/  DFMA R8, R8, R24, R26 ;  /* 0x000000180808722b */ /* 0x001fe2000000001a */
[----:B------:R-:W-:Y:S04]  /*0460*/  LDS.64 R24, [R2+0x200] ;  /* 0x0002000002187984 */ /* 0x000fe80000000a00 */
[----:B------:R-:W-:Y:S03]  /*0470*/  LDS.64 R26, [R2+0x280] ;  /* 0x00028000021a7984 */ /* 0x000fe60000000a00 */
[----:B------:R-:W-:-:S02]  /*0480*/  DFMA R28, R28, R10, R8 ;  /* 0x0000000a1c1c722b */ /* 0x000fc40000000008 */
        /* <DEDUP_REMOVED lines=22> */
[----:B------:R-:W-:Y:S01]  /*05f0*/  LDS.64 R24, [R2+0x700] ;  /* 0x0007000002187984 */ /* 0x000fe20000000a00 */
[----:B------:R-:W-:-:S06]  /*0600*/  VIADD R29, R14, UR12 ;  /* 0x0000000c0e1d7c36 */ /* 0x000fcc0008000000 */
[----:B------:R-:W-:Y:S01]  /*0610*/  DFMA R26, R26, R10, R8 ;  /* 0x0000000a1a1a722b */ /* 0x000fe20000000008 */
[----:B------:R-:W-:Y:S01]  /*0620*/  LEA R28, P1, R29, R6, 0xc ;  /* 0x000000061d1c7211 */ /* 0x000fe200078260ff */
[----:B------:R-:W0:Y:S04]  /*0630*/  LDS.128 R8, [R3+0x70] ;  /* 0x0000700003087984 */ /* 0x000e280000000c00 */
[----:B------:R-:W-:Y:S02]  /*0640*/  IMAD.X R29, R7, 0x1, R4, P1 ;  /* 0x00000001071d7824 */ /* 0x000fe400008e0604 */
[----:B0-----:R-:W-:Y:S01]  /*0650*/  DFMA R8, R8, R24, R26 ;  /* 0x000000180808722b */ /* 0x001fe2000000001a */
[----:B------:R-:W0:Y:S01]  /*0660*/  LDS.64 R24, [R2+0x780] ;  /* 0x0007800002187984 */ /* 0x000e220000000a00 */
[----:B------:R-:W-:Y:S01]  /*0670*/  VIADD R26, R22, UR13 ;  /* 0x0000000d161a7c36 */ /* 0x000fe20008000000 */
[----:B------:R-:W-:Y:S04]  /*0680*/  BAR.SYNC.DEFER_BLOCKING 0x0 ;  /* 0x0000000000007b1d */ /* 0x000fe80000010000 */
[----:B------:R-:W-:-:S05]  /*0690*/  LEA R26, P0, R26, R13, 0xc ;  /* 0x0000000d1a1a7211 */ /* 0x000fca00078060ff */
[----:B------:R-:W-:-:S06]  /*06a0*/  IMAD.X R27, R12, 0x1, R5, P0 ;  /* 0x000000010c1b7824 */ /* 0x000fcc00000e0605 */
[----:B------:R-:W2:Y:S04]  /*06b0*/  LDG.E.64 R26, desc[UR10][R26.64] ;  /* 0x0000000a1a1a7981 */ /* 0x000ea8000c1e1b00 */
[----:B------:R-:W3:Y:S01]  /*06c0*/  LDG.E.64 R28, desc[UR10][R28.64] ;  /* 0x0000000a1c1c7981 */ /* 0x000ee2000c1e1b00 */
[----:B------:R-:W-:-:S04]  /*06d0*/  UIADD3 UR6, UP1, UPT, UR6, -0x2, URZ ;  /* 0xfffffffe06067890 */ /* 0x000fc8000ff3e0ff */
[----:B------:R-:W-:Y:S02]  /*06e0*/  UIADD3.X UR4, UPT, UPT, UR4, -0x1, URZ, UP1, !UPT ;  /* 0xffffffff04047890 */ /* 0x000fe40008ffe4ff */
[----:B------:R-:W-:Y:S01]  /*06f0*/  UISETP.NE.U32.AND UP1, UPT, UR6, URZ, UPT ;  /* 0x000000ff0600728c */ /* 0x000fe2000bf25070 */
[----:B0-----:R-:W-:-:S03]  /*0700*/  DFMA R24, R24, R10, R8 ;  /* 0x0000000a1818722b */ /* 0x001fc60000000008 */
[----:B------:R-:W-:-:S05]  /*0710*/  UISETP.NE.AND.EX UP1, UPT, UR4, URZ, UPT, UP1 ;  /* 0x000000ff0400728c */ /* 0x000fca000bf25310 */
[----:B------:R-:W-:Y:S01]  /*0720*/  DADD R20, R24, R20 ;  /* 0x0000000018147229 */ /* 0x000fe20000000014 */
[----:B--2---:R-:W-:Y:S04]  /*0730*/  STS.64 [R18], R26 ;  /* 0x0000001a12007388 */ /* 0x004fe80000000a00 */
[----:B---3--:R-:W-:Y:S01]  /*0740*/  STS.64 [R16], R28 ;  /* 0x0000001c10007388 */ /* 0x008fe20000000a00 */
[----:B------:R-:W-:Y:S06]  /*0750*/  BAR.SYNC.DEFER_BLOCKING 0x0 ;  /* 0x0000000000007b1d */ /* 0x000fec0000010000 */
[----:B------:R-:W-:Y:S04]  /*0760*/  LDS.64 R26, [R2+0x80] ;  /* 0x00008000021a7984 */ /* 0x000fe80000000a00 */
[----:B------:R-:W0:Y:S04]  /*0770*/  LDS.128 R8, [R3] ;  /* 0x0000000003087984 */ /* 0x000e280000000c00 */
[----:B------:R-:W1:Y:S01]  /*0780*/  LDS.64 R28, [R2] ;  /* 0x00000000021c7984 */ /* 0x000e620000000a00 */
[----:B0-----:R-:W-:-:S03]  /*0790*/  DMUL R10, R26, R10 ;  /* 0x0000000a1a0a7228 */ /* 0x001fc60000000000 */
[----:B------:R-:W-:Y:S05]  /*07a0*/  LDS.64 R26, [R2+0x100] ;  /* 0x00010000021a7984 */ /* 0x000fea0000000a00 */
[----:B-1----:R-:W-:Y:S02]  /*07b0*/  DFMA R28, R8, R28, R10 ;  /* 0x0000001c081c722b */ /* 0x002fe4000000000a */
[----:B------:R-:W0:Y:S06]  /*07c0*/  LDS.128 R8, [R3+0x10] ;  /* 0x0000100003087984 */ /* 0x000e2c0000000c00 */
[----:B0-----:R-:W-:-:S02]  /*07d0*/  DFMA R8, R8, R26, R28 ;  /* 0x0000001a0808722b */ /* 0x001fc4000000001c */
[----:B------:R-:W0:Y:S04]  /*07e0*/  LDS.64 R28, [R2+0x180] ;  /* 0x00018000021c7984 */ /* 0x000e280000000a00 */
[----:B------:R-:W-:Y:S02]  /*07f0*/  LDS.64 R26, [R2+0x200] ;  /* 0x00020000021a7984 */ /* 0x000fe40000000a00 */
[----:B0-----:R-:W-:Y:S02]  /*0800*/  DFMA R28, R28, R10, R8 ;  /* 0x0000000a1c1c722b */ /* 0x001fe40000000008 */
        /* <DEDUP_REMOVED lines=26> */
[----:B0-----:R-:W-:Y:S01]  /*09b0*/  DFMA R26, R8, R26, R28 ;  /* 0x0000001a081a722b */ /* 0x001fe2000000001c */
[----:B------:R-:W0:Y:S07]  /*09c0*/  LDS.64 R8, [R2+0x780] ;  /* 0x0007800002087984 */ /* 0x000e2e0000000a00 */
[----:B0-----:R-:W-:Y:S01]  /*09d0*/  DFMA R8, R8, R10, R26 ;  /* 0x0000000a0808722b */ /* 0x001fe2000000001a */
[----:B------:R-:W-:-:S02]  /*09e0*/  IMAD.U32 R11, RZ, RZ, UR12 ;  /* 0x0000000cff0b7e24 */ /* 0x000fc4000f8e00ff */
[----:B------:R-:W-:Y:S01]  /*09f0*/  IMAD.U32 R10, RZ, RZ, UR13 ;  /* 0x0000000dff0a7e24 */ /* 0x000fe2000f8e00ff */
[----:B------:R-:W-:Y:S02]  /*0a00*/  BAR.SYNC.DEFER_BLOCKING 0x0 ;  /* 0x0000000000007b1d */ /* 0x000fe40000010000 */
[----:B------:R-:W-:Y:S02]  /*0a10*/  LEA R6, P0, R11, R6, 0xd ;  /* 0x000000060b067211 */ /* 0x000fe400078068ff */
[----:B------:R-:W-:Y:S02]  /*0a20*/  LEA R13, P1, R10, R13, 0xd ;  /* 0x0000000d0a0d7211 */ /* 0x000fe400078268ff */
[----:B------:R-:W-:Y:S01]  /*0a30*/  DADD R20, R20, R8 ;  /* 0x0000000014147229 */ /* 0x000fe20000000008 */
[----:B------:R-:W-:Y:S02]  /*0a40*/  IMAD.U32 R8, RZ, RZ, UR12 ;  /* 0x0000000cff087e24 */ /* 0x000fe4000f8e00ff */
[----:B------:R-:W-:-:S03]  /*0a50*/  IMAD.U32 R9, RZ, RZ, UR13 ;  /* 0x0000000dff097e24 */ /* 0x000fc6000f8e00ff */
[----:B------:R-:W-:Y:S02]  /*0a60*/  LEA.HI.X R7, R8, R7, RZ, 0xd, P0 ;  /* 0x0000000708077211 */ /* 0x000fe400000f6cff */
[----:B------:R-:W-:Y:S01]  /*0a70*/  LEA.HI.X R12, R9, R12, RZ, 0xd, P1 ;  /* 0x0000000c090c7211 */ /* 0x000fe200008f6cff */
[----:B------:R-:W-:Y:S06]  /*0a80*/  BRA.U UP1, `(.L_x_3) ;  /* 0xfffffff9012c7547 */ /* 0x000fec000b83ffff */
.L_x_2:
[----:B------:R-:W-:Y:S05]  /*0a90*/  BRA.U UP0, `(.L_x_1) ;  /* 0x00000005000c7547 */ /* 0x000fea000b800000 */
[----:B------:R-:W0:Y:S01]  /*0aa0*/  LDCU.64 UR14, c[0x0][0x380] ;  /* 0x00007000ff0e77ac */ /* 0x000e220008000a00 */
[----:B------:R-:W-:Y:S02]  /*0ab0*/  IMAD.U32 R5, RZ, RZ, UR13 ;  /* 0x0000000dff057e24 */ /* 0x000fe4000f8e00ff */
[----:B------:R-:W-:Y:S01]  /*0ac0*/  IMAD.MOV.U32 R23, RZ, RZ, RZ ;  /* 0x000000ffff177224 */ /* 0x000fe200078e00ff */
[----:B------:R-:W-:Y:S01]  /*0ad0*/  UMOV UR4, URZ ;  /* 0x000000ff00047c82 */ /* 0x000fe20008000000 */
[----:B------:R-:W-:Y:S01]  /*0ae0*/  IMAD.U32 R7, RZ, RZ, UR12 ;  /* 0x0000000cff077e24 */ /* 0x000fe2000f8e00ff */
[----:B------:R-:W-:Y:S01]  /*0af0*/  UIMAD UR6, UR4, UR13, URZ ;  /* 0x0000000d040672a4 */ /* 0x000fe2000f8e02ff */
[----:B------:R-:W-:Y:S01]  /*0b00*/  IMAD.MOV.U32 R15, RZ, RZ, RZ ;  /* 0x000000ffff0f7224 */ /* 0x000fe200078e00ff */
[----:B------:R-:W-:Y:S01]  /*0b10*/  UIMAD UR4, UR4, UR12, URZ ;  /* 0x0000000c040472a4 */ /* 0x000fe2000f8e02ff */
[----:B------:R-:W-:-:S04]  /*0b20*/  IMAD.WIDE.U32 R22, R5, UR5, R22 ;  /* 0x0000000505167c25 */ /* 0x000fc8000f8e0016 */
[----:B------:R-:W-:Y:S01]  /*0b30*/  IMAD.WIDE.U32 R14, R7, UR5, R14 ;  /* 0x00000005070e7c25 */ /* 0x000fe2000f8e000e */
[----:B------:R-:W-:-:S03]  /*0b40*/  LEA R5, P0, R22, R17, 0x9 ;  /* 0x0000001116057211 */ /* 0x000fc600078048ff */
[----:B------:R-:W-:Y:S01]  /*0b50*/  VIADD R7, R23, UR6 ;  /* 0x0000000617077c36 */ /* 0x000fe20008000000 */
[----:B------:R-:W-:Y:S01]  /*0b60*/  LEA R4, P1, R14, R0, 0x9 ;  /* 0x000000000e047211 */ /* 0x000fe200078248ff */
[----:B------:R-:W-:-:S03]  /*0b70*/  VIADD R15, R15, UR4 ;  /* 0x000000040f0f7c36 */ /* 0x000fc60008000000 */
[----:B------:R-:W-:Y:S02]  /*0b80*/  LEA.HI.X R22, R22, RZ, R7, 0x9, P0 ;  /* 0x000000ff16167211 */ /* 0x000fe400000f4c07 */
[C---:B0-----:R-:W-:Y:S02]  /*0b90*/  LEA R8, P0, R5.reuse, UR14, 0x3 ;  /* 0x0000000e05087c11 */ /* 0x041fe4000f8018ff */
[----:B------:R-:W-:Y:S02]  /*0ba0*/  LEA.HI.X R15, R14, RZ, R15, 0x9, P1 ;  /* 0x000000ff0e0f7211 */ /* 0x000fe400008f4c0f */
[C---:B------:R-:W-:Y:S02]  /*0bb0*/  LEA R26, P1, R4.reuse, UR14, 0x3 ;  /* 0x0000000e041a7c11 */ /* 0x040fe4000f8218ff */
[----:B------:R-:W-:Y:S02]  /*0bc0*/  LEA.HI.X R9, R5, UR15, R22, 0x3, P0 ;  /* 0x0000000f05097c11 */ /* 0x000fe400080f1c16 */
[----:B------:R-:W-:-:S04]  /*0bd0*/  LEA.HI.X R27, R4, UR15, R15, 0x3, P1 ;  /* 0x0000000f041b7c11 */ /* 0x000fc800088f1c0f */
        /* <DEDUP_REMOVED lines=8> */
[----:B------:R-:W-:Y:S04]  /*0c60*/  LDS.64 R24, [R2+0x100] ;  /* 0x0001000002187984 */ /* 0x000fe80000000a00 */
[----:B------:R-:W2:Y:S04]  /*0c70*/  LDS.128 R12, [R3+0x10] ;  /* 0x00001000030c7984 */ /* 0x000ea80000000c00 */
[----:B------:R-:W3:Y:S04]  /*0c80*/  LDS.64 R28, [R2+0x180] ;  /* 0x00018000021c7984 */ /* 0x000ee80000000a00 */
[----:B------:R-:W-:Y:S04]  /*0c90*/  LDS.64 R26, [R2+0x200] ;  /* 0x00020000021a7984 */ /* 0x000fe80000000a00 */
[----:B------:R-:W-:Y:S01]  /*0ca0*/  LDS.64 R18, [R2+0x380] ;  /* 0x0003800002127984 */ /* 0x000fe20000000a00 */
[----:B0-----:R-:W-:-:S03]  /*0cb0*/  DMUL R6, R10, R6 ;  /* 0x000000060a067228 */ /* 0x001fc60000000000 */
[----:B------:R-:W0:Y:S05]  /*0cc0*/  LDS.128 R8, [R3+0x20] ;  /* 0x0000200003087984 */ /* 0x000e2a0000000c00 */
[----:B-1----:R-:W-:Y:S01]  /*0cd0*/  DFMA R4, R4, R22, R6 ;  /* 0x000000160404722b */ /* 0x002fe20000000006 */
[----:B------:R-:W1:Y:S07]  /*0ce0*/  LDS.64 R22, [R2+0x280] ;  /* 0x0002800002167984 */ /* 0x000e6e0000000a00 */
[----:B--2---:R-:W-:Y:S01]  /*0cf0*/  DFMA R12, R12, R24, R4 ;  /* 0x000000180c0c722b */ /* 0x004fe20000000004 */
[----:B------:R-:W-:Y:S04]  /*0d00*/  LDS.64 R24, [R2+0x300] ;  /* 0x0003000002187984 */ /* 0x000fe80000000a00 */
[----:B------:R-:W2:Y:S03]  /*0d10*/  LDS.128 R4, [R3+0x30] ;  /* 0x0000300003047984 */ /* 0x000ea60000000c00 */
[----:B---3--:R-:W-:Y:S01]  /*0d20*/  DFMA R12, R28, R14, R12 ;  /* 0x0000000e1c0c722b */ /* 0x008fe2000000000c */
[----:B------:R-:W-:Y:S07]  /*0d30*/  LDS.64 R28, [R2+0x780] ;  /* 0x00078000021c7984 */ /* 0x000fee0000000a00 */
[----:B0-----:R-:W-:Y:S01]  /*0d40*/  DFMA R8, R8, R26, R12 ;  /* 0x0000001a0808722b */ /* 0x001fe2000000000c */
[----:B------:R-:W-:Y:S04]  /*0d50*/  LDS.64 R26, [R2+0x400] ;  /* 0x00040000021a7984 */ /* 0x000fe80000000a00 */
[----:B------:R-:W0:Y:S03]  /*0d60*/  LDS.128 R12, [R3+0x40] ;  /* 0x00004000030c7984 */ /* 0x000e260000000c00 */
[----:B-1----:R-:W-:Y:S01]  /*0d70*/  DFMA R8, R22, R10, R8 ;  /* 0x0000000a1608722b */ /* 0x002fe20000000008 */
[----:B------:R-:W1:Y:S07]  /*0d80*/  LDS.64 R22, [R2+0x480] ;  /* 0x0004800002167984 */ /* 0x000e6e0000000a00 */
[----:B--2---:R-:W-:Y:S01]  /*0d90*/  DFMA R4, R4, R24, R8 ;  /* 0x000000180404722b */ /* 0x004fe20000000008 */
[----:B------:R-:W-:Y:S04]  /*0da0*/  LDS.64 R24, [R2+0x500] ;  /* 0x0005000002187984 */ /* 0x000fe80000000a00 */
[----:B------:R-:W2:Y:S03]  /*0db0*/  LDS.128 R8, [R3+0x50] ;  /* 0x0000500003087984 */ /* 0x000ea60000000c00 */
[----:B------:R-:W-:Y:S01]  /*0dc0*/  DFMA R4, R18, R6, R4 ;  /* 0x000000061204722b */ /* 0x000fe20000000004 */
[----:B------:R-:W3:Y:S07]  /*0dd0*/  LDS.64 R18, [R2+0x580] ;  /* 0x0005800002127984 */ /* 0x000eee0000000a00 */
        /* <DEDUP_REMOVED lines=8> */
[----:B---3--:R-:W-:-:S08]  /*0e60*/  DFMA R10, R18, R10, R24 ;  /* 0x0000000a120a722b */ /* 0x008fd00000000018 */
[----:B0-----:R-:W-:-:S08]  /*0e70*/  DFMA R4, R4, R26, R10 ;  /* 0x0000001a0404722b */ /* 0x001fd0000000000a */
[----:B-1----:R-:W-:-:S08]  /*0e80*/  DFMA R4, R22, R6, R4 ;  /* 0x000000061604722b */ /* 0x002fd00000000004 */
[----:B--2---:R-:W-:-:S08]  /*0e90*/  DFMA R4, R12, R8, R4 ;  /* 0x000000080c04722b */ /* 0x004fd00000000004 */
[----:B------:R-:W-:-:S08]  /*0ea0*/  DFMA R4, R28, R14, R4 ;  /* 0x0000000e1c04722b */ /* 0x000fd00000000004 */
[----:B------:R-:W-:Y:S01]  /*0eb0*/  DADD R20, R20, R4 ;  /* 0x0000000014147229 */ /* 0x000fe20000000004 */
[----:B------:R-:W-:Y:S10]  /*0ec0*/  BAR.SYNC.DEFER_BLOCKING 0x0 ;  /* 0x0000000000007b1d */ /* 0x000ff40000010000 */
.L_x_1:
[----:B------:R-:W0:Y:S01]  /*0ed0*/  LDCU.64 UR4, c[0x0][0x388] ;  /* 0x00007100ff0477ac */ /* 0x000e220008000a00 */
[----:B------:R-:W-:-:S04]  /*0ee0*/  LEA R0, P0, R17, R0, 0x9 ;  /* 0x0000000011007211 */ /* 0x000fc800078048ff */
[----:B------:R-:W-:Y:S02]  /*0ef0*/  LEA.HI.X R17, R17, RZ, RZ, 0x9, P0 ;  /* 0x000000ff11117211 */ /* 0x000fe400000f4cff */
[----:B0-----:R-:W-:-:S04]  /*0f00*/  LEA R2, P0, R0, UR4, 0x3 ;  /* 0x0000000400027c11 */ /* 0x001fc8000f8018ff */
[----:B------:R-:W-:-:S05]  /*0f10*/  LEA.HI.X R3, R0, UR5, R17, 0x3, P0 ;  /* 0x0000000500037c11 */ /* 0x000fca00080f1c11 */
[----:B------:R-:W-:Y:S01]  /*0f20*/  STG.E.64 desc[UR10][R2.64], R20 ;  /* 0x0000001402007986 */ /* 0x000fe2000c101b0a */
[----:B------:R-:W-:Y:S05]  /*0f30*/  EXIT ;  /* 0x000000000000794d */ /* 0x000fea0003800000 */
        .weak           $__internal_0_$__cuda_sm20_div_u16
        .type           $__internal_0_$__cuda_sm20_div_u16,@function
        .size           $__internal_0_$__cuda_sm20_div_u16,(.L_x_5 - $__internal_0_$__cuda_sm20_div_u16)
$__internal_0_$__cuda_sm20_div_u16:
[----:B------:R-:W0:Y:S01]  /*0f40*/  I2F.U16 R2, UR5 ;  /* 0x0000000500027d06 */ /* 0x000e220008101000 */
[----:B------:R-:W-:Y:S01]  /*0f50*/  IMAD.MOV.U32 R3, RZ, RZ, 0x4b800000 ;  /* 0x4b800000ff037424 */ /* 0x000fe200078e00ff */
[----:B------:R-:W-:Y:S01]  /*0f60*/  UISETP.NE.U32.AND UP0, UPT, UR5, URZ, UPT ;  /* 0x000000ff0500728c */ /* 0x000fe2000bf05070 */
[C---:B0-----:R-:W-:Y:S02]  /*0f70*/  FSETP.GEU.AND P1, PT, |R2|.reuse, 1.175494350822287508e-38, PT ;  /* 0x008000000200780b */ /* 0x041fe40003f2e200 */
[----:B------:R-:W-:Y:S02]  /*0f80*/  FSETP.GT.AND P0, PT, |R2|, 8.50705917302346158658e+37, PT ;  /* 0x7e8000000200780b */ /* 0x000fe40003f04200 */
[----:B------:R-:W-:-:S04]  /*0f90*/  FSEL R3, R3, 1, !P1 ;  /* 0x3f80000003037808 */ /* 0x000fc80004800000 */
[----:B------:R-:W-:-:S05]  /*0fa0*/  FSEL R3, R3, 0.25, !P0 ;  /* 0x3e80000003037808 */ /* 0x000fca0004000000 */
[----:B------:R-:W-:Y:S01]  /*0fb0*/  FMUL R4, R2, R3 ;  /* 0x0000000302047220 */ /* 0x000fe20000400000 */
[----:B------:R-:W-:-:S05]  /*0fc0*/  I2FP.F32.U32.RZ R2, 0x200 ;  /* 0x0000020000027845 */ /* 0x000fca000020d000 */
[----:B------:R-:W0:Y:S02]  /*0fd0*/  MUFU.RCP R4, R4 ;  /* 0x0000000400047308 */ /* 0x000e240000001000 */
[----:B0-----:R-:W-:-:S04]  /*0fe0*/  FMUL R3, R3, R4 ;  /* 0x0000000403037220 */ /* 0x001fc80000400000 */
[----:B------:R-:W-:-:S04]  /*0ff0*/  VIADD R3, R3, 0x2 ;  /* 0x0000000203037836 */ /* 0x000fc80000000000 */
[----:B------:R-:W-:Y:S01]  /*1000*/  FMUL.RZ R5, R2, R3 ;  /* 0x0000000302057220 */ /* 0x000fe2000040c000 */
[----:B------:R-:W-:Y:S02]  /*1010*/  IMAD.MOV.U32 R2, RZ, RZ, R6 ;  /* 0x000000ffff027224 */ /* 0x000fe400078e0006 */
[----:B------:R-:W-:-:S03]  /*1020*/  IMAD.MOV.U32 R3, RZ, RZ, 0x0 ;  /* 0x00000000ff037424 */ /* 0x000fc600078e00ff */
[----:B------:R-:W0:Y:S02]  /*1030*/  F2I.U32.TRUNC.NTZ R5, R5 ;  /* 0x0000000500057305 */ /* 0x000e24000020f000 */
[----:B0-----:R-:W-:-:S13]  /*1040*/  R2UR UR4, R5 ;  /* 0x00000000050472ca */ /* 0x001fda00000e0000 */
[----:B------:R-:W-:-:S07]  /*1050*/  ULOP3.LUT UR8, UR4, 0xffff, URZ, 0xc0, !UPT ;  /* 0x0000ffff04087892 */ /* 0x000fce000f8ec0ff */
[----:B------:R-:W-:Y:S01]  /*1060*/  @!UP0 UMOV UR8, 0xffffffff ;  /* 0xffffffff00088882 */ /* 0x000fe20000000000 */
[----:B------:R-:W-:Y:S05]  /*1070*/  RET.REL.NODEC R2 `(_Z9ATAkernelPdS_) ;  /* 0xffffffec02e07950 */ /* 0x000fea0003c3ffff */
.L_x_4:
        /* <DEDUP_REMOVED lines=16> */
.L_x_5:


//--------------------- .nv.shared.reserved.0     --------------------------
	.section	.nv.shared.reserved.0,"aw",@nobits
	.weak		__nv_reservedSMEM_offset_0_alias
	.size		__nv_reservedSMEM_offset_0_alias, 0, 64
	.other		__nv_reservedSMEM_offset_0_alias,@"STO_CUDA_RESERVED_SHARED STV_DEFAULT"
__nv_reservedSMEM_offset_0_alias:
	.zero		0
	.zero		64


//--------------------- .nv.shared._Z9ATAkernelPdS_ --------------------------
	.section	.nv.shared._Z9ATAkernelPdS_,"aw",@nobits
	.sectionflags	@""
	.align	8
.nv.shared._Z9ATAkernelPdS_:
	.zero		5120


//--------------------- .nv.constant0._Z20gpu_matrix_transposePd --------------------------
	.section	.nv.constant0._Z20gpu_matrix_transposePd,"a",@progbits
	.sectionflags	@""
	.align	4
.nv.constant0._Z20gpu_matrix_transposePd:
	.zero		904


//--------------------- .nv.constant0._Z9ATAkernelPdS_ --------------------------
	.section	.nv.constant0._Z9ATAkernelPdS_,"a",@progbits
	.sectionflags	@""
	.align	4
.nv.constant0._Z9ATAkernelPdS_:
	.zero		912


//--------------------- SYMBOLS --------------------------

	.type		.nv.reservedSmem.offset0,@object
	.size		.nv.reservedSmem.offset0,0x4
	.type		.nv.reservedSmem.cap,@object
	.size		.nv.reservedSmem.cap,0x4
